	.headerflags	@"EF_CUDA_TEXMODE_UNIFIED EF_CUDA_64BIT_ADDRESS EF_CUDA_ACCELERATORS EF_CUDA_SM90 EF_CUDA_VIRTUAL_SM(EF_CUDA_SM90)"
	.elftype	@"ET_EXEC"


//--------------------- .nv.info                  --------------------------
	.section	.nv.info,"",@"SHT_CUDA_INFO"
	.align	4


	//----- nvinfo : EIATTR_REGCOUNT
	.align		4
        /*0000*/ 	.byte	0x04, 0x2f
        /*0002*/ 	.short	(.L_1 - .L_0)
	.align		4
.L_0:
        /*0004*/ 	.word	index@(triton_poi_fused__to_copy_19)
        /*0008*/ 	.word	0x00000006


	//----- nvinfo : EIATTR_MIN_STACK_SIZE
	.align		4
.L_1:
        /*000c*/ 	.byte	0x04, 0x12
        /*000e*/ 	.short	(.L_3 - .L_2)
	.align		4
.L_2:
        /*0010*/ 	.word	index@(triton_poi_fused__to_copy_19)
        /*0014*/ 	.word	0x00000000


	//----- nvinfo : EIATTR_FRAME_SIZE
	.align		4
.L_3:
        /*0018*/ 	.byte	0x04, 0x11
        /*001a*/ 	.short	(.L_5 - .L_4)
	.align		4
.L_4:
        /*001c*/ 	.word	index@(triton_poi_fused__to_copy_19)
        /*0020*/ 	.word	0x00000000


	//----- nvinfo : EIATTR_MIN_STACK_SIZE
	.align		4
.L_5:
        /*0024*/ 	.byte	0x04, 0x12
        /*0026*/ 	.short	(.L_7 - .L_6)
	.align		4
.L_6:
        /*0028*/ 	.word	index@(triton_poi_fused__to_copy_19)
        /*002c*/ 	.word	0x00000000
.L_7:


//--------------------- .nv.info.triton_poi_fused__to_copy_19 --------------------------
	.section	.nv.info.triton_poi_fused__to_copy_19,"",@"SHT_CUDA_INFO"
	.sectionflags	@""
	.align	4


	//----- nvinfo : EIATTR_CUDA_API_VERSION
	.align		4
        /*0000*/ 	.byte	0x04, 0x37
        /*0002*/ 	.short	(.L_9 - .L_8)
.L_8:
        /*0004*/ 	.word	0x0000007c


	//----- nvinfo : EIATTR_KPARAM_INFO
	.align		4
.L_9:
        /*0008*/ 	.byte	0x04, 0x17
        /*000a*/ 	.short	(.L_11 - .L_10)
.L_10:
        /*000c*/ 	.word	0x00000000
        /*0010*/ 	.short	0x0000
        /*0012*/ 	.short	0x0000
        /*0014*/ 	.byte	0x00, 0xf4, 0x21, 0x00


	//----- nvinfo : EIATTR_SPARSE_MMA_MASK
	.align		4
.L_11:
        /*0018*/ 	.byte	0x03, 0x50
        /*001a*/ 	.short	0x0000


	//----- nvinfo : EIATTR_MAXREG_COUNT
	.align		4
        /*001c*/ 	.byte	0x03, 0x1b
        /*001e*/ 	.short	0x00ff


	//----- nvinfo : EIATTR_EXIT_INSTR_OFFSETS
	.align		4
        /*0020*/ 	.byte	0x04, 0x1c
        /*0022*/ 	.short	(.L_13 - .L_12)


	//   ....[0]....
.L_12:
        /*0024*/ 	.word	0x00000030


	//   ....[1]....
        /*0028*/ 	.word	0x00000070


	//----- nvinfo : EIATTR_REQNTID
	.align		4
.L_13:
        /*002c*/ 	.byte	0x04, 0x10
        /*002e*/ 	.short	(.L_15 - .L_14)
.L_14:
        /*0030*/ 	.word	0x00000020
        /*0034*/ 	.word	0x00000001
        /*0038*/ 	.word	0x00000001


	//----- nvinfo : EIATTR_CBANK_PARAM_SIZE
	.align		4
.L_15:
        /*003c*/ 	.byte	0x03, 0x19
        /*003e*/ 	.short	0x0008


	//----- nvinfo : EIATTR_PARAM_CBANK
	.align		4
        /*0040*/ 	.byte	0x04, 0x0a
        /*0042*/ 	.short	(.L_17 - .L_16)
	.align		4
.L_16:
        /*0044*/ 	.word	index@(.nv.constant0.triton_poi_fused__to_copy_19)
        /*0048*/ 	.short	0x0210
        /*004a*/ 	.short	0x0008


	//----- nvinfo : EIATTR_SW_WAR
	.align		4
.L_17:
        /*004c*/ 	.byte	0x04, 0x36
        /*004e*/ 	.short	(.L_19 - .L_18)
.L_18:
        /*0050*/ 	.word	0x00000008
.L_19:


//--------------------- .nv.callgraph             --------------------------
	.section	.nv.callgraph,"",@"SHT_CUDA_CALLGRAPH"
	.align	4
	.sectionentsize	8
	.align		4
        /*0000*/ 	.word	0x00000000
	.align		4
        /*0004*/ 	.word	0xffffffff
	.align		4
        /*0008*/ 	.word	0x00000000
	.align		4
        /*000c*/ 	.word	0xfffffffe
	.align		4
        /*0010*/ 	.word	0x00000000
	.align		4
        /*0014*/ 	.word	0xfffffffd
	.align		4
        /*0018*/ 	.word	0x00000000
	.align		4
        /*001c*/ 	.word	0xfffffffc


//--------------------- .text.triton_poi_fused__to_copy_19 --------------------------
	.section	.text.triton_poi_fused__to_copy_19,"ax",@progbits
	.align	128
        .global         triton_poi_fused__to_copy_19
        .type           triton_poi_fused__to_copy_19,@function
        .size           triton_poi_fused__to_copy_19,(.L_x_1 - triton_poi_fused__to_copy_19)
        .other          triton_poi_fused__to_copy_19,@"STO_CUDA_ENTRY STV_DEFAULT"
triton_poi_fused__to_copy_19:
.text.triton_poi_fused__to_copy_19:
[----:B------:R-:W0:Y:S02]  /*0000*/  LDC R1, c[0x0][0x28] ;  /* 0x00000a00ff017b82 */ /* 0x000e240000000800 */
[----:B------:R-:W1:Y:S02]  /*0010*/  S2R R0, SR_TID.X ;  /* 0x0000000000007919 */ /* 0x000e640000002100 */
[----:B-1----:R-:W-:-:S13]  /*0020*/  LOP3.LUT P0, RZ, R0, 0x1f, RZ, 0xc0, !PT ;  /* 0x0000001f00ff7812 */ /* 0x002fda000780c0ff */
[----:B------:R-:W-:Y:S05]  /*0030*/  @P0 EXIT ;  /* 0x000000000000094d */ /* 0x000fea0003800000 */
[----:B------:R-:W0:Y:S01]  /*0040*/  LDC.64 R2, c[0x0][0x210] ;  /* 0x00008400ff027b82 */ /* 0x000e220000000a00 */
[----:B------:R-:W-:Y:S02]  /*0050*/  ULDC.64 UR4, c[0x0][0x208] ;  /* 0x0000820000047ab9 */ /* 0x000fe40000000a00 */
[----:B0-----:R-:W-:Y:S01]  /*0060*/  STG.E.64 desc[UR4][R2.64], RZ ;  /* 0x000000ff02007986 */ /* 0x001fe2000c101b04 */
[----:B------:R-:W-:Y:S05]  /*0070*/  EXIT ;  /* 0x000000000000794d */ /* 0x000fea0003800000 */
.L_x_0:
[----:B------:R-:W-:-:S00]  /*0080*/  BRA `(.L_x_0) ;  /* 0xfffffffc00fc7947 */ /* 0x000fc0000383ffff */
[----:B------:R-:W-:-:S00]  /*0090*/  NOP ;  /* 0x0000000000007918 */ /* 0x000fc00000000000 */
        /* <DEDUP_REMOVED lines=14> */
.L_x_1:


//--------------------- .nv.constant0.triton_poi_fused__to_copy_19 --------------------------
	.section	.nv.constant0.triton_poi_fused__to_copy_19,"a",@progbits
	.sectionflags	@""
	.align	4
.nv.constant0.triton_poi_fused__to_copy_19:
	.zero		536
